//
// Generated by NVIDIA NVVM Compiler
//
// Compiler Build ID: CL-36424714
// Cuda compilation tools, release 13.0, V13.0.88
// Based on NVVM 20.0.0
//

.version 9.0
.target sm_100
.address_size 64

	// .globl	_Z15kernelMatrixMulPdS_mmmS_

.visible .entry _Z15kernelMatrixMulPdS_mmmS_(
	.param .u64 .ptr .align 1 _Z15kernelMatrixMulPdS_mmmS__param_0,
	.param .u64 .ptr .align 1 _Z15kernelMatrixMulPdS_mmmS__param_1,
	.param .u64 _Z15kernelMatrixMulPdS_mmmS__param_2,
	.param .u64 _Z15kernelMatrixMulPdS_mmmS__param_3,
	.param .u64 _Z15kernelMatrixMulPdS_mmmS__param_4,
	.param .u64 .ptr .align 1 _Z15kernelMatrixMulPdS_mmmS__param_5
)
{


	ret;

}


// ===== COMPILED SASS (sm_100) =====

	.target	sm_100

	.elftype	@"ET_EXEC"


//--------------------- .note.nv.tkinfo           --------------------------
	.section	.note.nv.tkinfo,"",@"SHT_NOTE"
	.sectionflags	@"SHF_NOTE_NV_TKINFO"
	.tkinfo
        /*0018*/ 	.word	0x00000002
        /*0030*/ 	.string	""
        /*0030*/ 	.string	"ptxas"
        /*0030*/ 	.string	"Cuda compilation tools, release 13.0, V13.0.88"
        /*0030*/ 	.string	"Build cuda_13.0.r13.0/compiler.36424714_0"
        /*0030*/ 	.string	"-arch sm_100 -m 64 "



//--------------------- .note.nv.cuinfo           --------------------------
	.section	.note.nv.cuinfo,"",@"SHT_NOTE"
	.sectionflags	@"SHF_NOTE_NV_CUINFO"
        /*0018*/ 	.short	0x0002
        /*001a*/ 	.short	0x0064
        /*001c*/ 	.short	0x0082
	.zero		2


//--------------------- .nv.info                  --------------------------
	.section	.nv.info,"",@"SHT_CUDA_INFO"
	.align	4


	//----- nvinfo : EIATTR_REGCOUNT
	.align		4
        /*0000*/ 	.byte	0x04, 0x2f
        /*0002*/ 	.short	(.L_1 - .L_0)
	.align		4
.L_0:
        /*0004*/ 	.word	index@(_Z15kernelMatrixMulPdS_mmmS_)
        /*0008*/ 	.word	0x00000004


	//----- nvinfo : EIATTR_FRAME_SIZE
	.align		4
.L_1:
        /*000c*/ 	.byte	0x04, 0x11
        /*000e*/ 	.short	(.L_3 - .L_2)
	.align		4
.L_2:
        /*0010*/ 	.word	index@(_Z15kernelMatrixMulPdS_mmmS_)
        /*0014*/ 	.word	0x00000000


	//----- nvinfo : EIATTR_MIN_STACK_SIZE
	.align		4
.L_3:
        /*0018*/ 	.byte	0x04, 0x12
        /*001a*/ 	.short	(.L_5 - .L_4)
	.align		4
.L_4:
        /*001c*/ 	.word	index@(_Z15kernelMatrixMulPdS_mmmS_)
        /*0020*/ 	.word	0x00000000
.L_5:


//--------------------- .nv.compat                --------------------------
	.section	.nv.compat,"",@"SHT_CUDA_COMPAT_INFO"
	.align	4
        /*0000*/ 	.byte	0x02, 0x09, 0x00, 0x00, 0x02, 0x02, 0x01, 0x00, 0x02, 0x05, 0x05, 0x00, 0x03, 0x07, 0x01, 0x01
        /*0010*/ 	.byte	0x02, 0x03, 0x00, 0x00, 0x02, 0x06, 0x01, 0x00, 0x04, 0x0b, 0x08, 0x00, 0x09, 0x00, 0x00, 0x00
        /*0020*/ 	.byte	0x00, 0x00, 0x00, 0x00


//--------------------- .nv.info._Z15kernelMatrixMulPdS_mmmS_ --------------------------
	.section	.nv.info._Z15kernelMatrixMulPdS_mmmS_,"",@"SHT_CUDA_INFO"
	.sectionflags	@""
	.align	4


	//----- nvinfo : EIATTR_CUDA_API_VERSION
	.align		4
        /*0000*/ 	.byte	0x04, 0x37
        /*0002*/ 	.short	(.L_7 - .L_6)
.L_6:
        /*0004*/ 	.word	0x00000082


	//----- nvinfo : EIATTR_KPARAM_INFO
	.align		4
.L_7:
        /*0008*/ 	.byte	0x04, 0x17
        /*000a*/ 	.short	(.L_9 - .L_8)
.L_8:
        /*000c*/ 	.word	0x00000000
        /*0010*/ 	.short	0x0005
        /*0012*/ 	.short	0x0028
        /*0014*/ 	.byte	0x00, 0xf5, 0x21, 0x00


	//----- nvinfo : EIATTR_KPARAM_INFO
	.align		4
.L_9:
        /*0018*/ 	.byte	0x04, 0x17
        /*001a*/ 	.short	(.L_11 - .L_10)
.L_10:
        /*001c*/ 	.word	0x00000000
        /*0020*/ 	.short	0x0004
        /*0022*/ 	.short	0x0020
        /*0024*/ 	.byte	0x00, 0xf0, 0x21, 0x00


	//----- nvinfo : EIATTR_KPARAM_INFO
	.align		4
.L_11:
        /*0028*/ 	.byte	0x04, 0x17
        /*002a*/ 	.short	(.L_13 - .L_12)
.L_12:
        /*002c*/ 	.word	0x00000000
        /*0030*/ 	.short	0x0003
        /*0032*/ 	.short	0x0018
        /*0034*/ 	.byte	0x00, 0xf0, 0x21, 0x00


	//----- nvinfo : EIATTR_KPARAM_INFO
	.align		4
.L_13:
        /*0038*/ 	.byte	0x04, 0x17
        /*003a*/ 	.short	(.L_15 - .L_14)
.L_14:
        /*003c*/ 	.word	0x00000000
        /*0040*/ 	.short	0x0002
        /*0042*/ 	.short	0x0010
        /*0044*/ 	.byte	0x00, 0xf0, 0x21, 0x00


	//----- nvinfo : EIATTR_KPARAM_INFO
	.align		4
.L_15:
        /*0048*/ 	.byte	0x04, 0x17
        /*004a*/ 	.short	(.L_17 - .L_16)
.L_16:
        /*004c*/ 	.word	0x00000000
        /*0050*/ 	.short	0x0001
        /*0052*/ 	.short	0x0008
        /*0054*/ 	.byte	0x00, 0xf5, 0x21, 0x00


	//----- nvinfo : EIATTR_KPARAM_INFO
	.align		4
.L_17:
        /*0058*/ 	.byte	0x04, 0x17
        /*005a*/ 	.short	(.L_19 - .L_18)
.L_18:
        /*005c*/ 	.word	0x00000000
        /*0060*/ 	.short	0x0000
        /*0062*/ 	.short	0x0000
        /*0064*/ 	.byte	0x00, 0xf5, 0x21, 0x00


	//----- nvinfo : EIATTR_SPARSE_MMA_MASK
	.align		4
.L_19:
        /*0068*/ 	.byte	0x03, 0x50
        /*006a*/ 	.short	0x0000


	//----- nvinfo : EIATTR_MAXREG_COUNT
	.align		4
        /*006c*/ 	.byte	0x03, 0x1b
        /*006e*/ 	.short	0x00ff


	//----- nvinfo : EIATTR_MERCURY_ISA_VERSION
	.align		4
        /*0070*/ 	.byte	0x03, 0x5f
        /*0072*/ 	.short	0x0101


	//----- nvinfo : EIATTR_VRC_CTA_INIT_COUNT
	.align		4
        /*0074*/ 	.byte	0x02, 0x4a
	.zero		1
	.zero		1


	//----- nvinfo : EIATTR_EXIT_INSTR_OFFSETS
	.align		4
        /*0078*/ 	.byte	0x04, 0x1c
        /*007a*/ 	.short	(.L_21 - .L_20)


	//   ....[0]....
.L_20:
        /*007c*/ 	.word	0x00000010


	//----- nvinfo : EIATTR_CBANK_PARAM_SIZE
	.align		4
.L_21:
        /*0080*/ 	.byte	0x03, 0x19
        /*0082*/ 	.short	0x0030


	//----- nvinfo : EIATTR_PARAM_CBANK
	.align		4
        /*0084*/ 	.byte	0x04, 0x0a
        /*0086*/ 	.short	(.L_23 - .L_22)
	.align		4
.L_22:
        /*0088*/ 	.word	index@(.nv.constant0._Z15kernelMatrixMulPdS_mmmS_)
        /*008c*/ 	.short	0x0380
        /*008e*/ 	.short	0x0030


	//----- nvinfo : EIATTR_SW_WAR
	.align		4
.L_23:
        /*0090*/ 	.byte	0x04, 0x36
        /*0092*/ 	.short	(.L_25 - .L_24)
.L_24:
        /*0094*/ 	.word	0x00000008
.L_25:


//--------------------- .nv.callgraph             --------------------------
	.section	.nv.callgraph,"",@"SHT_CUDA_CALLGRAPH"
	.align	4
	.sectionentsize	8
	.align		4
        /*0000*/ 	.word	0x00000000
	.align		4
        /*0004*/ 	.word	0xffffffff
	.align		4
        /*0008*/ 	.word	0x00000000
	.align		4
        /*000c*/ 	.word	0xfffffffe
	.align		4
        /*0010*/ 	.word	0x00000000
	.align		4
        /*0014*/ 	.word	0xfffffffd
	.align		4
        /*0018*/ 	.word	0x00000000
	.align		4
        /*001c*/ 	.word	0xfffffffc


//--------------------- .text._Z15kernelMatrixMulPdS_mmmS_ --------------------------
	.section	.text._Z15kernelMatrixMulPdS_mmmS_,"ax",@progbits
	.align	128
        .global         _Z15kernelMatrixMulPdS_mmmS_
        .type           _Z15kernelMatrixMulPdS_mmmS_,@function
        .size           _Z15kernelMatrixMulPdS_mmmS_,(.L_x_1 - _Z15kernelMatrixMulPdS_mmmS_)
        .other          _Z15kernelMatrixMulPdS_mmmS_,@"STO_CUDA_ENTRY STV_DEFAULT"
_Z15kernelMatrixMulPdS_mmmS_:
.text._Z15kernelMatrixMulPdS_mmmS_:
[----:B------:R-:W-:Y:S01]  /*0000*/  LDC R1, c[0x0][0x37c] ;  /* 0x0000df00ff017b82 */ /* 0x000fe20000000800 */
[----:B------:R-:W-:Y:S05]  /*0010*/  EXIT ;  /* 0x000000000000794d */ /* 0x000fea0003800000 */
.L_x_0:
[----:B------:R-:W-:-:S00]  /*0020*/  BRA `(.L_x_0) ;  /* 0xfffffffc00fc7947 */ /* 0x000fc0000383ffff */
[----:B------:R-:W-:-:S00]  /*0030*/  NOP ;  /* 0x0000000000007918 */ /* 0x000fc00000000000 */
        /* <DEDUP_REMOVED lines=12> */
.L_x_1:


//--------------------- .nv.shared.reserved.0     --------------------------
	.section	.nv.shared.reserved.0,"aw",@nobits
	.weak		__nv_reservedSMEM_offset_0_alias
	.size		__nv_reservedSMEM_offset_0_alias, 0, 64
	.other		__nv_reservedSMEM_offset_0_alias,@"STO_CUDA_RESERVED_SHARED STV_DEFAULT"
__nv_reservedSMEM_offset_0_alias:
	.zero		0
	.zero		64


//--------------------- .nv.constant0._Z15kernelMatrixMulPdS_mmmS_ --------------------------
	.section	.nv.constant0._Z15kernelMatrixMulPdS_mmmS_,"a",@progbits
	.sectionflags	@""
	.align	4
.nv.constant0._Z15kernelMatrixMulPdS_mmmS_:
	.zero		944


//--------------------- SYMBOLS --------------------------

	.type		.nv.reservedSmem.offset0,@object
	.size		.nv.reservedSmem.offset0,0x4
